//
// Generated by NVIDIA NVVM Compiler
//
// Compiler Build ID: CL-36424714
// Cuda compilation tools, release 13.0, V13.0.88
// Based on NVVM 20.0.0
//

.version 9.0
.target sm_100
.address_size 64

	// .globl	_Z13vsn_aggregatePKfPfS0_iii

.visible .entry _Z13vsn_aggregatePKfPfS0_iii(
	.param .u64 .ptr .align 1 _Z13vsn_aggregatePKfPfS0_iii_param_0,
	.param .u64 .ptr .align 1 _Z13vsn_aggregatePKfPfS0_iii_param_1,
	.param .u64 .ptr .align 1 _Z13vsn_aggregatePKfPfS0_iii_param_2,
	.param .u32 _Z13vsn_aggregatePKfPfS0_iii_param_3,
	.param .u32 _Z13vsn_aggregatePKfPfS0_iii_param_4,
	.param .u32 _Z13vsn_aggregatePKfPfS0_iii_param_5
)
{
	.reg .pred 	%p<13>;
	.reg .b32 	%r<44>;
	.reg .b32 	%f<85>;
	.reg .b64 	%rd<43>;

	ld.param.u64 	%rd3, [_Z13vsn_aggregatePKfPfS0_iii_param_0];
	ld.param.u64 	%rd2, [_Z13vsn_aggregatePKfPfS0_iii_param_1];
	ld.param.u32 	%r28, [_Z13vsn_aggregatePKfPfS0_iii_param_3];
	ld.param.u32 	%r26, [_Z13vsn_aggregatePKfPfS0_iii_param_4];
	ld.param.u32 	%r27, [_Z13vsn_aggregatePKfPfS0_iii_param_5];
	cvta.to.global.u64 	%rd1, %rd3;
	mov.u32 	%r1, %ctaid.x;
	mov.u32 	%r2, %tid.x;
	setp.ge.s32 	%p1, %r1, %r28;
	setp.ge.s32 	%p2, %r2, %r27;
	or.pred  	%p3, %p1, %p2;
	@%p3 bra 	$L__BB0_15;
	setp.lt.s32 	%p4, %r26, 1;
	mov.f32 	%f84, 0f00000000;
	@%p4 bra 	$L__BB0_14;
	mul.lo.s32 	%r3, %r26, %r1;
	and.b32  	%r4, %r26, 15;
	setp.lt.u32 	%p5, %r26, 16;
	mov.f32 	%f84, 0f00000000;
	mov.b32 	%r40, 0;
	@%p5 bra 	$L__BB0_5;
	and.b32  	%r40, %r26, 2147483632;
	neg.s32 	%r38, %r40;
	mul.lo.s32 	%r30, %r1, %r27;
	mad.lo.s32 	%r37, %r30, %r26, %r2;
	shl.b32 	%r8, %r27, 4;
	mov.f32 	%f84, 0f00000000;
	mul.wide.s32 	%rd6, %r27, 4;
$L__BB0_4:
	.pragma "nounroll";
	mul.wide.s32 	%rd4, %r37, 4;
	add.s64 	%rd5, %rd1, %rd4;
	ld.global.f32 	%f18, [%rd5];
	add.f32 	%f19, %f84, %f18;
	add.s64 	%rd7, %rd5, %rd6;
	ld.global.f32 	%f20, [%rd7];
	add.f32 	%f21, %f19, %f20;
	add.s64 	%rd8, %rd7, %rd6;
	ld.global.f32 	%f22, [%rd8];
	add.f32 	%f23, %f21, %f22;
	add.s64 	%rd9, %rd8, %rd6;
	ld.global.f32 	%f24, [%rd9];
	add.f32 	%f25, %f23, %f24;
	add.s64 	%rd10, %rd9, %rd6;
	ld.global.f32 	%f26, [%rd10];
	add.f32 	%f27, %f25, %f26;
	add.s64 	%rd11, %rd10, %rd6;
	ld.global.f32 	%f28, [%rd11];
	add.f32 	%f29, %f27, %f28;
	add.s64 	%rd12, %rd11, %rd6;
	ld.global.f32 	%f30, [%rd12];
	add.f32 	%f31, %f29, %f30;
	add.s64 	%rd13, %rd12, %rd6;
	ld.global.f32 	%f32, [%rd13];
	add.f32 	%f33, %f31, %f32;
	add.s64 	%rd14, %rd13, %rd6;
	ld.global.f32 	%f34, [%rd14];
	add.f32 	%f35, %f33, %f34;
	add.s64 	%rd15, %rd14, %rd6;
	ld.global.f32 	%f36, [%rd15];
	add.f32 	%f37, %f35, %f36;
	add.s64 	%rd16, %rd15, %rd6;
	ld.global.f32 	%f38, [%rd16];
	add.f32 	%f39, %f37, %f38;
	add.s64 	%rd17, %rd16, %rd6;
	ld.global.f32 	%f40, [%rd17];
	add.f32 	%f41, %f39, %f40;
	add.s64 	%rd18, %rd17, %rd6;
	ld.global.f32 	%f42, [%rd18];
	add.f32 	%f43, %f41, %f42;
	add.s64 	%rd19, %rd18, %rd6;
	ld.global.f32 	%f44, [%rd19];
	add.f32 	%f45, %f43, %f44;
	add.s64 	%rd20, %rd19, %rd6;
	ld.global.f32 	%f46, [%rd20];
	add.f32 	%f47, %f45, %f46;
	add.s64 	%rd21, %rd20, %rd6;
	ld.global.f32 	%f48, [%rd21];
	add.f32 	%f84, %f47, %f48;
	add.s32 	%r38, %r38, 16;
	add.s32 	%r37, %r37, %r8;
	setp.ne.s32 	%p6, %r38, 0;
	@%p6 bra 	$L__BB0_4;
$L__BB0_5:
	setp.eq.s32 	%p7, %r4, 0;
	@%p7 bra 	$L__BB0_14;
	and.b32  	%r14, %r26, 7;
	setp.lt.u32 	%p8, %r4, 8;
	@%p8 bra 	$L__BB0_8;
	add.s32 	%r31, %r40, %r3;
	mad.lo.s32 	%r32, %r31, %r27, %r2;
	mul.wide.s32 	%rd22, %r32, 4;
	add.s64 	%rd23, %rd1, %rd22;
	ld.global.f32 	%f50, [%rd23];
	add.f32 	%f51, %f84, %f50;
	mul.wide.s32 	%rd24, %r27, 4;
	add.s64 	%rd25, %rd23, %rd24;
	ld.global.f32 	%f52, [%rd25];
	add.f32 	%f53, %f51, %f52;
	add.s64 	%rd26, %rd25, %rd24;
	ld.global.f32 	%f54, [%rd26];
	add.f32 	%f55, %f53, %f54;
	add.s64 	%rd27, %rd26, %rd24;
	ld.global.f32 	%f56, [%rd27];
	add.f32 	%f57, %f55, %f56;
	add.s64 	%rd28, %rd27, %rd24;
	ld.global.f32 	%f58, [%rd28];
	add.f32 	%f59, %f57, %f58;
	add.s64 	%rd29, %rd28, %rd24;
	ld.global.f32 	%f60, [%rd29];
	add.f32 	%f61, %f59, %f60;
	add.s64 	%rd30, %rd29, %rd24;
	ld.global.f32 	%f62, [%rd30];
	add.f32 	%f63, %f61, %f62;
	add.s64 	%rd31, %rd30, %rd24;
	ld.global.f32 	%f64, [%rd31];
	add.f32 	%f84, %f63, %f64;
	add.s32 	%r40, %r40, 8;
$L__BB0_8:
	setp.eq.s32 	%p9, %r14, 0;
	@%p9 bra 	$L__BB0_14;
	and.b32  	%r17, %r26, 3;
	setp.lt.u32 	%p10, %r14, 4;
	@%p10 bra 	$L__BB0_11;
	add.s32 	%r33, %r40, %r3;
	mad.lo.s32 	%r34, %r33, %r27, %r2;
	mul.wide.s32 	%rd32, %r34, 4;
	add.s64 	%rd33, %rd1, %rd32;
	ld.global.f32 	%f66, [%rd33];
	add.f32 	%f67, %f84, %f66;
	mul.wide.s32 	%rd34, %r27, 4;
	add.s64 	%rd35, %rd33, %rd34;
	ld.global.f32 	%f68, [%rd35];
	add.f32 	%f69, %f67, %f68;
	add.s64 	%rd36, %rd35, %rd34;
	ld.global.f32 	%f70, [%rd36];
	add.f32 	%f71, %f69, %f70;
	add.s64 	%rd37, %rd36, %rd34;
	ld.global.f32 	%f72, [%rd37];
	add.f32 	%f84, %f71, %f72;
	add.s32 	%r40, %r40, 4;
$L__BB0_11:
	setp.eq.s32 	%p11, %r17, 0;
	@%p11 bra 	$L__BB0_14;
	add.s32 	%r35, %r40, %r3;
	mad.lo.s32 	%r43, %r27, %r35, %r2;
	neg.s32 	%r42, %r17;
$L__BB0_13:
	.pragma "nounroll";
	mul.wide.s32 	%rd38, %r43, 4;
	add.s64 	%rd39, %rd1, %rd38;
	ld.global.f32 	%f73, [%rd39];
	add.f32 	%f84, %f84, %f73;
	add.s32 	%r43, %r43, %r27;
	add.s32 	%r42, %r42, 1;
	setp.ne.s32 	%p12, %r42, 0;
	@%p12 bra 	$L__BB0_13;
$L__BB0_14:
	cvt.rn.f32.s32 	%f74, %r26;
	div.rn.f32 	%f75, %f84, %f74;
	mad.lo.s32 	%r36, %r27, %r1, %r2;
	cvta.to.global.u64 	%rd40, %rd2;
	mul.wide.u32 	%rd41, %r36, 4;
	add.s64 	%rd42, %rd40, %rd41;
	st.global.f32 	[%rd42], %f75;
$L__BB0_15:
	ret;

}


// ===== COMPILED SASS (sm_100) =====

	.target	sm_100

	.elftype	@"ET_EXEC"


//--------------------- .note.nv.tkinfo           --------------------------
	.section	.note.nv.tkinfo,"",@"SHT_NOTE"
	.sectionflags	@"SHF_NOTE_NV_TKINFO"
	.tkinfo
        /*0018*/ 	.word	0x00000002
        /*0030*/ 	.string	""
        /*0030*/ 	.string	"ptxas"
        /*0030*/ 	.string	"Cuda compilation tools, release 13.0, V13.0.88"
        /*0030*/ 	.string	"Build cuda_13.0.r13.0/compiler.36424714_0"
        /*0030*/ 	.string	"-arch sm_100 -m 64 "



//--------------------- .note.nv.cuinfo           --------------------------
	.section	.note.nv.cuinfo,"",@"SHT_NOTE"
	.sectionflags	@"SHF_NOTE_NV_CUINFO"
        /*0018*/ 	.short	0x0002
        /*001a*/ 	.short	0x0064
        /*001c*/ 	.short	0x0082
	.zero		2


//--------------------- .nv.info                  --------------------------
	.section	.nv.info,"",@"SHT_CUDA_INFO"
	.align	4


	//----- nvinfo : EIATTR_REGCOUNT
	.align		4
        /*0000*/ 	.byte	0x04, 0x2f
        /*0002*/ 	.short	(.L_1 - .L_0)
	.align		4
.L_0:
        /*0004*/ 	.word	index@(_Z13vsn_aggregatePKfPfS0_iii)
        /*0008*/ 	.word	0x00000020


	//----- nvinfo : EIATTR_FRAME_SIZE
	.align		4
.L_1:
        /*000c*/ 	.byte	0x04, 0x11
        /*000e*/ 	.short	(.L_3 - .L_2)
	.align		4
.L_2:
        /*0010*/ 	.word	index@($__internal_0_$__cuda_sm3x_div_rn_noftz_f32_slowpath)
        /*0014*/ 	.word	0x00000000


	//----- nvinfo : EIATTR_FRAME_SIZE
	.align		4
.L_3:
        /*0018*/ 	.byte	0x04, 0x11
        /*001a*/ 	.short	(.L_5 - .L_4)
	.align		4
.L_4:
        /*001c*/ 	.word	index@(_Z13vsn_aggregatePKfPfS0_iii)
        /*0020*/ 	.word	0x00000000


	//----- nvinfo : EIATTR_MIN_STACK_SIZE
	.align		4
.L_5:
        /*0024*/ 	.byte	0x04, 0x12
        /*0026*/ 	.short	(.L_7 - .L_6)
	.align		4
.L_6:
        /*0028*/ 	.word	index@(_Z13vsn_aggregatePKfPfS0_iii)
        /*002c*/ 	.word	0x00000000
.L_7:


//--------------------- .nv.compat                --------------------------
	.section	.nv.compat,"",@"SHT_CUDA_COMPAT_INFO"
	.align	4
        /*0000*/ 	.byte	0x02, 0x09, 0x00, 0x00, 0x02, 0x02, 0x01, 0x00, 0x02, 0x05, 0x05, 0x00, 0x03, 0x07, 0x01, 0x01
        /*0010*/ 	.byte	0x02, 0x03, 0x00, 0x00, 0x02, 0x06, 0x01, 0x00, 0x04, 0x0b, 0x08, 0x00, 0x01, 0x00, 0x00, 0x00
        /*0020*/ 	.byte	0x00, 0x00, 0x00, 0x00


//--------------------- .nv.info._Z13vsn_aggregatePKfPfS0_iii --------------------------
	.section	.nv.info._Z13vsn_aggregatePKfPfS0_iii,"",@"SHT_CUDA_INFO"
	.sectionflags	@""
	.align	4


	//----- nvinfo : EIATTR_CUDA_API_VERSION
	.align		4
        /*0000*/ 	.byte	0x04, 0x37
        /*0002*/ 	.short	(.L_9 - .L_8)
.L_8:
        /*0004*/ 	.word	0x00000082


	//----- nvinfo : EIATTR_KPARAM_INFO
	.align		4
.L_9:
        /*0008*/ 	.byte	0x04, 0x17
        /*000a*/ 	.short	(.L_11 - .L_10)
.L_10:
        /*000c*/ 	.word	0x00000000
        /*0010*/ 	.short	0x0005
        /*0012*/ 	.short	0x0020
        /*0014*/ 	.byte	0x00, 0xf0, 0x11, 0x00


	//----- nvinfo : EIATTR_KPARAM_INFO
	.align		4
.L_11:
        /*0018*/ 	.byte	0x04, 0x17
        /*001a*/ 	.short	(.L_13 - .L_12)
.L_12:
        /*001c*/ 	.word	0x00000000
        /*0020*/ 	.short	0x0004
        /*0022*/ 	.short	0x001c
        /*0024*/ 	.byte	0x00, 0xf0, 0x11, 0x00


	//----- nvinfo : EIATTR_KPARAM_INFO
	.align		4
.L_13:
        /*0028*/ 	.byte	0x04, 0x17
        /*002a*/ 	.short	(.L_15 - .L_14)
.L_14:
        /*002c*/ 	.word	0x00000000
        /*0030*/ 	.short	0x0003
        /*0032*/ 	.short	0x0018
        /*0034*/ 	.byte	0x00, 0xf0, 0x11, 0x00


	//----- nvinfo : EIATTR_KPARAM_INFO
	.align		4
.L_15:
        /*0038*/ 	.byte	0x04, 0x17
        /*003a*/ 	.short	(.L_17 - .L_16)
.L_16:
        /*003c*/ 	.word	0x00000000
        /*0040*/ 	.short	0x0002
        /*0042*/ 	.short	0x0010
        /*0044*/ 	.byte	0x00, 0xf5, 0x21, 0x00


	//----- nvinfo : EIATTR_KPARAM_INFO
	.align		4
.L_17:
        /*0048*/ 	.byte	0x04, 0x17
        /*004a*/ 	.short	(.L_19 - .L_18)
.L_18:
        /*004c*/ 	.word	0x00000000
        /*0050*/ 	.short	0x0001
        /*0052*/ 	.short	0x0008
        /*0054*/ 	.byte	0x00, 0xf5, 0x21, 0x00


	//----- nvinfo : EIATTR_KPARAM_INFO
	.align		4
.L_19:
        /*0058*/ 	.byte	0x04, 0x17
        /*005a*/ 	.short	(.L_21 - .L_20)
.L_20:
        /*005c*/ 	.word	0x00000000
        /*0060*/ 	.short	0x0000
        /*0062*/ 	.short	0x0000
        /*0064*/ 	.byte	0x00, 0xf5, 0x21, 0x00


	//----- nvinfo : EIATTR_SPARSE_MMA_MASK
	.align		4
.L_21:
        /*0068*/ 	.byte	0x03, 0x50
        /*006a*/ 	.short	0x0000


	//----- nvinfo : EIATTR_MAXREG_COUNT
	.align		4
        /*006c*/ 	.byte	0x03, 0x1b
        /*006e*/ 	.short	0x00ff


	//----- nvinfo : EIATTR_MERCURY_ISA_VERSION
	.align		4
        /*0070*/ 	.byte	0x03, 0x5f
        /*0072*/ 	.short	0x0101


	//----- nvinfo : EIATTR_VRC_CTA_INIT_COUNT
	.align		4
        /*0074*/ 	.byte	0x02, 0x4a
	.zero		1
	.zero		1


	//----- nvinfo : EIATTR_EXIT_INSTR_OFFSETS
	.align		4
        /*0078*/ 	.byte	0x04, 0x1c
        /*007a*/ 	.short	(.L_23 - .L_22)


	//   ....[0]....
.L_22:
        /*007c*/ 	.word	0x00000070


	//   ....[1]....
        /*0080*/ 	.word	0x00000a30


	//----- nvinfo : EIATTR_CRS_STACK_SIZE
	.align		4
.L_23:
        /*0084*/ 	.byte	0x04, 0x1e
        /*0086*/ 	.short	(.L_25 - .L_24)
.L_24:
        /*0088*/ 	.word	0x00000000


	//----- nvinfo : EIATTR_CBANK_PARAM_SIZE
	.align		4
.L_25:
        /*008c*/ 	.byte	0x03, 0x19
        /*008e*/ 	.short	0x0024


	//----- nvinfo : EIATTR_PARAM_CBANK
	.align		4
        /*0090*/ 	.byte	0x04, 0x0a
        /*0092*/ 	.short	(.L_27 - .L_26)
	.align		4
.L_26:
        /*0094*/ 	.word	index@(.nv.constant0._Z13vsn_aggregatePKfPfS0_iii)
        /*0098*/ 	.short	0x0380
        /*009a*/ 	.short	0x0024


	//----- nvinfo : EIATTR_SW_WAR
	.align		4
.L_27:
        /*009c*/ 	.byte	0x04, 0x36
        /*009e*/ 	.short	(.L_29 - .L_28)
.L_28:
        /*00a0*/ 	.word	0x00000008
.L_29:


//--------------------- .nv.callgraph             --------------------------
	.section	.nv.callgraph,"",@"SHT_CUDA_CALLGRAPH"
	.align	4
	.sectionentsize	8
	.align		4
        /*0000*/ 	.word	0x00000000
	.align		4
        /*0004*/ 	.word	0xffffffff
	.align		4
        /*0008*/ 	.word	0x00000000
	.align		4
        /*000c*/ 	.word	0xfffffffe
	.align		4
        /*0010*/ 	.word	0x00000000
	.align		4
        /*0014*/ 	.word	0xfffffffd
	.align		4
        /*0018*/ 	.word	0x00000000
	.align		4
        /*001c*/ 	.word	0xfffffffc


//--------------------- .text._Z13vsn_aggregatePKfPfS0_iii --------------------------
	.section	.text._Z13vsn_aggregatePKfPfS0_iii,"ax",@progbits
	.align	128
        .global         _Z13vsn_aggregatePKfPfS0_iii
        .type           _Z13vsn_aggregatePKfPfS0_iii,@function
        .size           _Z13vsn_aggregatePKfPfS0_iii,(.L_x_20 - _Z13vsn_aggregatePKfPfS0_iii)
        .other          _Z13vsn_aggregatePKfPfS0_iii,@"STO_CUDA_ENTRY STV_DEFAULT"
_Z13vsn_aggregatePKfPfS0_iii:
.text._Z13vsn_aggregatePKfPfS0_iii:
[----:B------:R-:W-:Y:S01]  /*0000*/  LDC R1, c[0x0][0x37c] ;  /* 0x0000df00ff017b82 */ /* 0x000fe20000000800 */
[----:B------:R-:W0:Y:S07]  /*0010*/  S2R R14, SR_TID.X ;  /* 0x00000000000e7919 */ /* 0x000e2e0000002100 */
[----:B------:R-:W0:Y:S08]  /*0020*/  LDC R19, c[0x0][0x3a0] ;  /* 0x0000e800ff137b82 */ /* 0x000e300000000800 */
[----:B------:R-:W1:Y:S08]  /*0030*/  S2UR UR7, SR_CTAID.X ;  /* 0x00000000000779c3 */ /* 0x000e700000002500 */
[----:B------:R-:W1:Y:S01]  /*0040*/  LDC R0, c[0x0][0x398] ;  /* 0x0000e600ff007b82 */ /* 0x000e620000000800 */
[----:B0-----:R-:W-:-:S04]  /*0050*/  ISETP.GE.AND P0, PT, R14, R19, PT ;  /* 0x000000130e00720c */ /* 0x001fc80003f06270 */
[----:B-1----:R-:W-:-:S13]  /*0060*/  ISETP.LE.OR P0, PT, R0, UR7, P0 ;  /* 0x0000000700007c0c */ /* 0x002fda0008703670 */
[----:B------:R-:W-:Y:S05]  /*0070*/  @P0 EXIT ;  /* 0x000000000000094d */ /* 0x000fea0003800000 */
[----:B------:R-:W0:Y:S01]  /*0080*/  LDCU UR10, c[0x0][0x39c] ;  /* 0x00007380ff0a77ac */ /* 0x000e220008000800 */
[----:B------:R-:W-:Y:S01]  /*0090*/  HFMA2 R15, -RZ, RZ, 0, 0 ;  /* 0x00000000ff0f7431 */ /* 0x000fe200000001ff */
[----:B------:R-:W1:Y:S01]  /*00a0*/  LDCU.64 UR8, c[0x0][0x358] ;  /* 0x00006b00ff0877ac */ /* 0x000e620008000a00 */
[----:B0-----:R-:W-:-:S09]  /*00b0*/  UISETP.GE.AND UP0, UPT, UR10, 0x1, UPT ;  /* 0x000000010a00788c */ /* 0x001fd2000bf06270 */
[----:B-1----:R-:W-:Y:S05]  /*00c0*/  BRA.U !UP0, `(.L_x_0) ;  /* 0x0000000908087547 */ /* 0x002fea000b800000 */
[----:B------:R-:W-:Y:S01]  /*00d0*/  UISETP.GE.U32.AND UP1, UPT, UR10, 0x10, UPT ;  /* 0x000000100a00788c */ /* 0x000fe2000bf26070 */
[----:B------:R-:W-:Y:S01]  /*00e0*/  MOV R15, RZ ;  /* 0x000000ff000f7202 */ /* 0x000fe20000000f00 */
[----:B------:R-:W-:Y:S01]  /*00f0*/  ULOP3.LUT UR5, UR10, 0xf, URZ, 0xc0, !UPT ;  /* 0x0000000f0a057892 */ /* 0x000fe2000f8ec0ff */
[----:B------:R-:W-:-:S03]  /*0100*/  UMOV UR4, URZ ;  /* 0x000000ff00047c82 */ /* 0x000fc60008000000 */
[----:B------:R-:W-:-:S03]  /*0110*/  UISETP.NE.AND UP0, UPT, UR5, URZ, UPT ;  /* 0x000000ff0500728c */ /* 0x000fc6000bf05270 */
[----:B------:R-:W-:Y:S08]  /*0120*/  BRA.U !UP1, `(.L_x_1) ;  /* 0x0000000109e87547 */ /* 0x000ff0000b800000 */
[----:B------:R-:W-:Y:S01]  /*0130*/  IMAD R3, R19, UR7, RZ ;  /* 0x0000000713037c24 */ /* 0x000fe2000f8e02ff */
[----:B------:R-:W-:Y:S01]  /*0140*/  ULOP3.LUT UR4, UR10, 0x7ffffff0, URZ, 0xc0, !UPT ;  /* 0x7ffffff00a047892 */ /* 0x000fe2000f8ec0ff */
[----:B------:R-:W-:Y:S02]  /*0150*/  MOV R15, RZ ;  /* 0x000000ff000f7202 */ /* 0x000fe40000000f00 */
[----:B------:R-:W-:Y:S01]  /*0160*/  IMAD R0, R3, UR10, R14 ;  /* 0x0000000a03007c24 */ /* 0x000fe2000f8e020e */
[----:B------:R-:W-:-:S12]  /*0170*/  UIADD3 UR6, UPT, UPT, -UR4, URZ, URZ ;  /* 0x000000ff04067290 */ /* 0x000fd8000fffe1ff */
.L_x_2:
[----:B------:R-:W0:Y:S02]  /*0180*/  LDC.64 R4, c[0x0][0x380] ;  /* 0x0000e000ff047b82 */ /* 0x000e240000000a00 */
[----:B0-----:R-:W-:-:S05]  /*0190*/  IMAD.WIDE R4, R0, 0x4, R4 ;  /* 0x0000000400047825 */ /* 0x001fca00078e0204 */
[----:B------:R-:W2:Y:S01]  /*01a0*/  LDG.E R24, desc[UR8][R4.64] ;  /* 0x0000000804187981 */ /* 0x000ea2000c1e1900 */
[----:B------:R-:W-:-:S05]  /*01b0*/  IMAD.WIDE R6, R19, 0x4, R4 ;  /* 0x0000000413067825 */ /* 0x000fca00078e0204 */
[----:B------:R0:W3:Y:S01]  /*01c0*/  LDG.E R23, desc[UR8][R6.64] ;  /* 0x0000000806177981 */ /* 0x0000e2000c1e1900 */
[----:B------:R-:W-:-:S05]  /*01d0*/  IMAD.WIDE R8, R19, 0x4, R6 ;  /* 0x0000000413087825 */ /* 0x000fca00078e0206 */
[----:B------:R1:W4:Y:S01]  /*01e0*/  LDG.E R22, desc[UR8][R8.64] ;  /* 0x0000000808167981 */ /* 0x000322000c1e1900 */
[----:B------:R-:W-:-:S05]  /*01f0*/  IMAD.WIDE R12, R19, 0x4, R8 ;  /* 0x00000004130c7825 */ /* 0x000fca00078e0208 */
[----:B------:R-:W5:Y:S01]  /*0200*/  LDG.E R21, desc[UR8][R12.64] ;  /* 0x000000080c157981 */ /* 0x000f62000c1e1900 */
[----:B------:R-:W-:-:S05]  /*0210*/  IMAD.WIDE R16, R19, 0x4, R12 ;  /* 0x0000000413107825 */ /* 0x000fca00078e020c */
[----:B------:R-:W5:Y:S01]  /*0220*/  LDG.E R20, desc[UR8][R16.64] ;  /* 0x0000000810147981 */ /* 0x000f62000c1e1900 */
[----:B------:R-:W-:-:S05]  /*0230*/  IMAD.WIDE R2, R19, 0x4, R16 ;  /* 0x0000000413027825 */ /* 0x000fca00078e0210 */
[----:B------:R1:W5:Y:S01]  /*0240*/  LDG.E R18, desc[UR8][R2.64] ;  /* 0x0000000802127981 */ /* 0x000362000c1e1900 */
[----:B------:R-:W-:-:S05]  /*0250*/  IMAD.WIDE R26, R19, 0x4, R2 ;  /* 0x00000004131a7825 */ /* 0x000fca00078e0202 */
[----:B------:R1:W5:Y:S01]  /*0260*/  LDG.E R25, desc[UR8][R26.64] ;  /* 0x000000081a197981 */ /* 0x000362000c1e1900 */
[----:B------:R-:W-:-:S05]  /*0270*/  IMAD.WIDE R10, R19, 0x4, R26 ;  /* 0x00000004130a7825 */ /* 0x000fca00078e021a */
[----:B------:R1:W5:Y:S01]  /*0280*/  LDG.E R28, desc[UR8][R10.64] ;  /* 0x000000080a1c7981 */ /* 0x000362000c1e1900 */
[----:B0-----:R-:W-:-:S04]  /*0290*/  IMAD.WIDE R6, R19, 0x4, R10 ;  /* 0x0000000413067825 */ /* 0x001fc800078e020a */
[C---:B-1----:R-:W-:Y:S02]  /*02a0*/  IMAD.WIDE R8, R19.reuse, 0x4, R6 ;  /* 0x0000000413087825 */ /* 0x042fe400078e0206 */
[----:B------:R-:W5:Y:S02]  /*02b0*/  LDG.E R6, desc[UR8][R6.64] ;  /* 0x0000000806067981 */ /* 0x000f64000c1e1900 */
[C---:B------:R-:W-:Y:S02]  /*02c0*/  IMAD.WIDE R2, R19.reuse, 0x4, R8 ;  /* 0x0000000413027825 */ /* 0x040fe400078e0208 */
[----:B------:R-:W5:Y:S02]  /*02d0*/  LDG.E R8, desc[UR8][R8.64] ;  /* 0x0000000808087981 */ /* 0x000f64000c1e1900 */
[C---:B------:R-:W-:Y:S02]  /*02e0*/  IMAD.WIDE R4, R19.reuse, 0x4, R2 ;  /* 0x0000000413047825 */ /* 0x040fe400078e0202 */
[----:B------:R-:W5:Y:S02]  /*02f0*/  LDG.E R29, desc[UR8][R2.64] ;  /* 0x00000008021d7981 */ /* 0x000f64000c1e1900 */
[----:B------:R-:W-:-:S02]  /*0300*/  IMAD.WIDE R12, R19, 0x4, R4 ;  /* 0x00000004130c7825 */ /* 0x000fc400078e0204 */
[----:B------:R-:W5:Y:S02]  /*0310*/  LDG.E R4, desc[UR8][R4.64] ;  /* 0x0000000804047981 */ /* 0x000f64000c1e1900 */
[C---:B------:R-:W-:Y:S02]  /*0320*/  IMAD.WIDE R16, R19.reuse, 0x4, R12 ;  /* 0x0000000413107825 */ /* 0x040fe400078e020c */
[----:B------:R-:W5:Y:S02]  /*0330*/  LDG.E R12, desc[UR8][R12.64] ;  /* 0x000000080c0c7981 */ /* 0x000f64000c1e1900 */
[C---:B------:R-:W-:Y:S02]  /*0340*/  IMAD.WIDE R26, R19.reuse, 0x4, R16 ;  /* 0x00000004131a7825 */ /* 0x040fe400078e0210 */
[----:B------:R-:W5:Y:S02]  /*0350*/  LDG.E R16, desc[UR8][R16.64] ;  /* 0x0000000810107981 */ /* 0x000f64000c1e1900 */
[----:B------:R-:W-:-:S02]  /*0360*/  IMAD.WIDE R10, R19, 0x4, R26 ;  /* 0x00000004130a7825 */ /* 0x000fc400078e021a */
[----:B------:R-:W5:Y:S04]  /*0370*/  LDG.E R26, desc[UR8][R26.64] ;  /* 0x000000081a1a7981 */ /* 0x000f68000c1e1900 */
[----:B------:R-:W5:Y:S01]  /*0380*/  LDG.E R10, desc[UR8][R10.64] ;  /* 0x000000080a0a7981 */ /* 0x000f62000c1e1900 */
[----:B------:R-:W-:-:S04]  /*0390*/  UIADD3 UR6, UPT, UPT, UR6, 0x10, URZ ;  /* 0x0000001006067890 */ /* 0x000fc8000fffe0ff */
[----:B------:R-:W-:Y:S01]  /*03a0*/  UISETP.NE.AND UP1, UPT, UR6, URZ, UPT ;  /* 0x000000ff0600728c */ /* 0x000fe2000bf25270 */
[----:B------:R-:W-:Y:S01]  /*03b0*/  LEA R0, R19, R0, 0x4 ;  /* 0x0000000013007211 */ /* 0x000fe200078e20ff */
[----:B--2---:R-:W-:-:S04]  /*03c0*/  FADD R24, R24, R15 ;  /* 0x0000000f18187221 */ /* 0x004fc80000000000 */
[----:B---3--:R-:W-:-:S04]  /*03d0*/  FADD R23, R24, R23 ;  /* 0x0000001718177221 */ /* 0x008fc80000000000 */
[----:B----4-:R-:W-:-:S04]  /*03e0*/  FADD R22, R23, R22 ;  /* 0x0000001617167221 */ /* 0x010fc80000000000 */
[----:B-----5:R-:W-:-:S04]  /*03f0*/  FADD R21, R22, R21 ;  /* 0x0000001516157221 */ /* 0x020fc80000000000 */
[----:B------:R-:W-:-:S04]  /*0400*/  FADD R21, R21, R20 ;  /* 0x0000001415157221 */ /* 0x000fc80000000000 */
        /* <DEDUP_REMOVED lines=10> */
[----:B------:R-:W-:Y:S01]  /*04b0*/  FADD R15, R29, R10 ;  /* 0x0000000a1d0f7221 */ /* 0x000fe20000000000 */
[----:B------:R-:W-:Y:S06]  /*04c0*/  BRA.U UP1, `(.L_x_2) ;  /* 0xfffffffd012c7547 */ /* 0x000fec000b83ffff */
.L_x_1:
[----:B------:R-:W-:Y:S05]  /*04d0*/  BRA.U !UP0, `(.L_x_0) ;  /* 0x0000000508047547 */ /* 0x000fea000b800000 */
[----:B------:R-:W-:Y:S02]  /*04e0*/  UISETP.GE.U32.AND UP0, UPT, UR5, 0x8, UPT ;  /* 0x000000080500788c */ /* 0x000fe4000bf06070 */
[----:B------:R-:W-:-:S04]  /*04f0*/  ULOP3.LUT UR6, UR10, 0x7, URZ, 0xc0, !UPT ;  /* 0x000000070a067892 */ /* 0x000fc8000f8ec0ff */
[----:B------:R-:W-:-:S03]  /*0500*/  UISETP.NE.AND UP1, UPT, UR6, URZ, UPT ;  /* 0x000000ff0600728c */ /* 0x000fc6000bf25270 */
[----:B------:R-:W-:Y:S08]  /*0510*/  BRA.U !UP0, `(.L_x_3) ;  /* 0x0000000108707547 */ /* 0x000ff0000b800000 */
[----:B------:R-:W0:Y:S01]  /*0520*/  LDC.64 R2, c[0x0][0x380] ;  /* 0x0000e000ff027b82 */ /* 0x000e220000000a00 */
[----:B------:R-:W-:-:S06]  /*0530*/  UIMAD UR5, UR7, UR10, UR4 ;  /* 0x0000000a070572a4 */ /* 0x000fcc000f8e0204 */
[----:B------:R-:W-:-:S04]  /*0540*/  IMAD R5, R19, UR5, R14 ;  /* 0x0000000513057c24 */ /* 0x000fc8000f8e020e */
[----:B0-----:R-:W-:-:S04]  /*0550*/  IMAD.WIDE R2, R5, 0x4, R2 ;  /* 0x0000000405027825 */ /* 0x001fc800078e0202 */
[C---:B------:R-:W-:Y:S02]  /*0560*/  IMAD.WIDE R4, R19.reuse, 0x4, R2 ;  /* 0x0000000413047825 */ /* 0x040fe400078e0202 */
[----:B------:R-:W2:Y:S02]  /*0570*/  LDG.E R2, desc[UR8][R2.64] ;  /* 0x0000000802027981 */ /* 0x000ea4000c1e1900 */
[C---:B------:R-:W-:Y:S02]  /*0580*/  IMAD.WIDE R6, R19.reuse, 0x4, R4 ;  /* 0x0000000413067825 */ /* 0x040fe400078e0204 */
[----:B------:R-:W3:Y:S02]  /*0590*/  LDG.E R5, desc[UR8][R4.64] ;  /* 0x0000000804057981 */ /* 0x000ee4000c1e1900 */
[C---:B------:R-:W-:Y:S02]  /*05a0*/  IMAD.WIDE R8, R19.reuse, 0x4, R6 ;  /* 0x0000000413087825 */ /* 0x040fe400078e0206 */
[----:B------:R-:W4:Y:S02]  /*05b0*/  LDG.E R7, desc[UR8][R6.64] ;  /* 0x0000000806077981 */ /* 0x000f24000c1e1900 */
        /* <DEDUP_REMOVED lines=9> */
[----:B------:R-:W-:Y:S01]  /*0650*/  UIADD3 UR4, UPT, UPT, UR4, 0x8, URZ ;  /* 0x0000000804047890 */ /* 0x000fe2000fffe0ff */
[----:B--2---:R-:W-:-:S04]  /*0660*/  FADD R2, R15, R2 ;  /* 0x000000020f027221 */ /* 0x004fc80000000000 */
[----:B---3--:R-:W-:-:S04]  /*0670*/  FADD R2, R2, R5 ;  /* 0x0000000502027221 */ /* 0x008fc80000000000 */
[----:B----4-:R-:W-:-:S04]  /*0680*/  FADD R2, R2, R7 ;  /* 0x0000000702027221 */ /* 0x010fc80000000000 */
[----:B-----5:R-:W-:-:S04]  /*0690*/  FADD R2, R2, R9 ;  /* 0x0000000902027221 */ /* 0x020fc80000000000 */
[----:B------:R-:W-:-:S04]  /*06a0*/  FADD R2, R2, R11 ;  /* 0x0000000b02027221 */ /* 0x000fc80000000000 */
[----:B------:R-:W-:-:S04]  /*06b0*/  FADD R2, R2, R13 ;  /* 0x0000000d02027221 */ /* 0x000fc80000000000 */
[----:B------:R-:W-:-:S04]  /*06c0*/  FADD R2, R2, R17 ;  /* 0x0000001102027221 */ /* 0x000fc80000000000 */
[----:B------:R-:W-:-:S07]  /*06d0*/  FADD R15, R2, R21 ;  /* 0x00000015020f7221 */ /* 0x000fce0000000000 */
.L_x_3:
        /* <DEDUP_REMOVED lines=13> */
[----:B------:R-:W-:Y:S02]  /*07b0*/  IMAD.WIDE R8, R19, 0x4, R6 ;  /* 0x0000000413087825 */ /* 0x000fe400078e0206 */
[----:B------:R-:W4:Y:S04]  /*07c0*/  LDG.E R6, desc[UR8][R6.64] ;  /* 0x0000000806067981 */ /* 0x000f28000c1e1900 */
[----:B------:R-:W5:Y:S01]  /*07d0*/  LDG.E R8, desc[UR8][R8.64] ;  /* 0x0000000808087981 */ /* 0x000f62000c1e1900 */
[----:B------:R-:W-:Y:S01]  /*07e0*/  UIADD3 UR4, UPT, UPT, UR4, 0x4, URZ ;  /* 0x0000000404047890 */ /* 0x000fe2000fffe0ff */
[----:B--2---:R-:W-:-:S04]  /*07f0*/  FADD R15, R15, R2 ;  /* 0x000000020f0f7221 */ /* 0x004fc80000000000 */
[----:B---3--:R-:W-:-:S04]  /*0800*/  FADD R15, R15, R4 ;  /* 0x000000040f0f7221 */ /* 0x008fc80000000000 */
[----:B----4-:R-:W-:-:S04]  /*0810*/  FADD R15, R15, R6 ;  /* 0x000000060f0f7221 */ /* 0x010fc80000000000 */
[----:B-----5:R-:W-:-:S07]  /*0820*/  FADD R15, R15, R8 ;  /* 0x000000080f0f7221 */ /* 0x020fce0000000000 */
.L_x_4:
[----:B------:R-:W-:Y:S05]  /*0830*/  BRA.U !UP1, `(.L_x_0) ;  /* 0x00000001092c7547 */ /* 0x000fea000b800000 */
[----:B------:R-:W0:Y:S01]  /*0840*/  LDC.64 R4, c[0x0][0x380] ;  /* 0x0000e000ff047b82 */ /* 0x000e220000000a00 */
[----:B------:R-:W-:Y:S02]  /*0850*/  UIMAD UR4, UR7, UR10, UR4 ;  /* 0x0000000a070472a4 */ /* 0x000fe4000f8e0204 */
[----:B------:R-:W-:-:S04]  /*0860*/  UIADD3 UR5, UPT, UPT, -UR5, URZ, URZ ;  /* 0x000000ff05057290 */ /* 0x000fc8000fffe1ff */
[----:B------:R-:W-:-:S08]  /*0870*/  IMAD R0, R19, UR4, R14 ;  /* 0x0000000413007c24 */ /* 0x000fd0000f8e020e */
.L_x_5:
[----:B0-----:R-:W-:-:S06]  /*0880*/  IMAD.WIDE R2, R0, 0x4, R4 ;  /* 0x0000000400027825 */ /* 0x001fcc00078e0204 */
[----:B------:R-:W2:Y:S01]  /*0890*/  LDG.E R2, desc[UR8][R2.64] ;  /* 0x0000000802027981 */ /* 0x000ea2000c1e1900 */
[----:B------:R-:W-:Y:S01]  /*08a0*/  UIADD3 UR5, UPT, UPT, UR5, 0x1, URZ ;  /* 0x0000000105057890 */ /* 0x000fe2000fffe0ff */
[----:B------:R-:W-:-:S03]  /*08b0*/  IADD3 R0, PT, PT, R0, R19, RZ ;  /* 0x0000001300007210 */ /* 0x000fc60007ffe0ff */
[----:B------:R-:W-:Y:S01]  /*08c0*/  UISETP.NE.AND UP0, UPT, UR5, URZ, UPT ;  /* 0x000000ff0500728c */ /* 0x000fe2000bf05270 */
[----:B--2---:R-:W-:-:S08]  /*08d0*/  FADD R15, R2, R15 ;  /* 0x0000000f020f7221 */ /* 0x004fd00000000000 */
[----:B------:R-:W-:Y:S05]  /*08e0*/  BRA.U UP0, `(.L_x_5) ;  /* 0xfffffffd00e47547 */ /* 0x000fea000b83ffff */
.L_x_0:
[----:B------:R-:W-:Y:S01]  /*08f0*/  I2FP.F32.S32 R4, UR10 ;  /* 0x0000000a00047c45 */ /* 0x000fe20008201400 */
[----:B------:R-:W-:Y:S03]  /*0900*/  BSSY.RECONVERGENT B0, `(.L_x_6) ;  /* 0x000000d000007945 */ /* 0x000fe60003800200 */
[----:B------:R-:W0:Y:S08]  /*0910*/  MUFU.RCP R3, R4 ;  /* 0x0000000400037308 */ /* 0x000e300000001000 */
[----:B------:R-:W1:Y:S01]  /*0920*/  FCHK P0, R15, R4 ;  /* 0x000000040f007302 */ /* 0x000e620000000000 */
[----:B0-----:R-:W-:-:S04]  /*0930*/  FFMA R0, -R4, R3, 1 ;  /* 0x3f80000004007423 */ /* 0x001fc80000000103 */
[----:B------:R-:W-:-:S04]  /*0940*/  FFMA R0, R3, R0, R3 ;  /* 0x0000000003007223 */ /* 0x000fc80000000003 */
[----:B------:R-:W-:-:S04]  /*0950*/  FFMA R3, R0, R15, RZ ;  /* 0x0000000f00037223 */ /* 0x000fc800000000ff */
[----:B------:R-:W-:-:S04]  /*0960*/  FFMA R2, -R4, R3, R15 ;  /* 0x0000000304027223 */ /* 0x000fc8000000010f */
[----:B------:R-:W-:Y:S01]  /*0970*/  FFMA R5, R0, R2, R3 ;  /* 0x0000000200057223 */ /* 0x000fe20000000003 */
[----:B-1----:R-:W-:Y:S06]  /*0980*/  @!P0 BRA `(.L_x_7) ;  /* 0x0000000000108947 */ /* 0x002fec0003800000 */
[----:B------:R-:W-:Y:S02]  /*0990*/  MOV R3, R15 ;  /* 0x0000000f00037202 */ /* 0x000fe40000000f00 */
[----:B------:R-:W-:-:S07]  /*09a0*/  MOV R2, 0x9c0 ;  /* 0x000009c000027802 */ /* 0x000fce0000000f00 */
[----:B------:R-:W-:Y:S05]  /*09b0*/  CALL.REL.NOINC `($__internal_0_$__cuda_sm3x_div_rn_noftz_f32_slowpath) ;  /* 0x0000000000207944 */ /* 0x000fea0003c00000 */
[----:B------:R-:W-:-:S07]  /*09c0*/  MOV R5, R0 ;  /* 0x0000000000057202 */ /* 0x000fce0000000f00 */
.L_x_7:
[----:B------:R-:W-:Y:S05]  /*09d0*/  BSYNC.RECONVERGENT B0 ;  /* 0x0000000000007941 */ /* 0x000fea0003800200 */
.L_x_6:
[----:B------:R-:W0:Y:S08]  /*09e0*/  LDC R7, c[0x0][0x3a0] ;  /* 0x0000e800ff077b82 */ /* 0x000e300000000800 */
[----:B------:R-:W1:Y:S01]  /*09f0*/  LDC.64 R2, c[0x0][0x388] ;  /* 0x0000e200ff027b82 */ /* 0x000e620000000a00 */
[----:B0-----:R-:W-:-:S04]  /*0a00*/  IMAD R7, R7, UR7, R14 ;  /* 0x0000000707077c24 */ /* 0x001fc8000f8e020e */
[----:B-1----:R-:W-:-:S05]  /*0a10*/  IMAD.WIDE.U32 R2, R7, 0x4, R2 ;  /* 0x0000000407027825 */ /* 0x002fca00078e0002 */
[----:B------:R-:W-:Y:S01]  /*0a20*/  STG.E desc[UR8][R2.64], R5 ;  /* 0x0000000502007986 */ /* 0x000fe2000c101908 */
[----:B------:R-:W-:Y:S05]  /*0a30*/  EXIT ;  /* 0x000000000000794d */ /* 0x000fea0003800000 */
        .weak           $__internal_0_$__cuda_sm3x_div_rn_noftz_f32_slowpath
        .type           $__internal_0_$__cuda_sm3x_div_rn_noftz_f32_slowpath,@function
        .size           $__internal_0_$__cuda_sm3x_div_rn_noftz_f32_slowpath,(.L_x_20 - $__internal_0_$__cuda_sm3x_div_rn_noftz_f32_slowpath)
$__internal_0_$__cuda_sm3x_div_rn_noftz_f32_slowpath:
[----:B------:R-:W-:Y:S01]  /*0a40*/  SHF.R.U32.HI R5, RZ, 0x17, R4 ;  /* 0x00000017ff057819 */ /* 0x000fe20000011604 */
[----:B------:R-:W-:Y:S01]  /*0a50*/  BSSY.RECONVERGENT B1, `(.L_x_8) ;  /* 0x0000063000017945 */ /* 0x000fe20003800200 */
[----:B------:R-:W-:Y:S02]  /*0a60*/  SHF.R.U32.HI R0, RZ, 0x17, R3 ;  /* 0x00000017ff007819 */ /* 0x000fe40000011603 */
[----:B------:R-:W-:Y:S02]  /*0a70*/  LOP3.LUT R5, R5, 0xff, RZ, 0xc0, !PT ;  /* 0x000000ff05057812 */ /* 0x000fe400078ec0ff */
[----:B------:R-:W-:Y:S02]  /*0a80*/  LOP3.LUT R10, R0, 0xff, RZ, 0xc0, !PT ;  /* 0x000000ff000a7812 */ /* 0x000fe400078ec0ff */
[----:B------:R-:W-:Y:S02]  /*0a90*/  IADD3 R7, PT, PT, R5, -0x1, RZ ;  /* 0xffffffff05077810 */ /* 0x000fe40007ffe0ff */
[----:B------:R-:W-:-:S02]  /*0aa0*/  IADD3 R8, PT, PT, R10, -0x1, RZ ;  /* 0xffffffff0a087810 */ /* 0x000fc40007ffe0ff */
[----:B------:R-:W-:-:S04]  /*0ab0*/  ISETP.GT.U32.AND P0, PT, R7, 0xfd, PT ;  /* 0x000000fd0700780c */ /* 0x000fc80003f04070 */
[----:B------:R-:W-:-:S13]  /*0ac0*/  ISETP.GT.U32.OR P0, PT, R8, 0xfd, P0 ;  /* 0x000000fd0800780c */ /* 0x000fda0000704470 */
[----:B------:R-:W-:Y:S01]  /*0ad0*/  @!P0 MOV R6, RZ ;  /* 0x000000ff00068202 */ /* 0x000fe20000000f00 */
[----:B------:R-:W-:Y:S06]  /*0ae0*/  @!P0 BRA `(.L_x_9) ;  /* 0x0000000000608947 */ /* 0x000fec0003800000 */
[----:B------:R-:W-:Y:S02]  /*0af0*/  FSETP.GTU.FTZ.AND P0, PT, |R3|, +INF , PT ;  /* 0x7f8000000300780b */ /* 0x000fe40003f1c200 */
[----:B------:R-:W-:Y:S02]  /*0b00*/  FSETP.GTU.FTZ.AND P1, PT, |R4|, +INF , PT ;  /* 0x7f8000000400780b */ /* 0x000fe40003f3c200 */
[----:B------:R-:W-:Y:S02]  /*0b10*/  MOV R0, R4 ;  /* 0x0000000400007202 */ /* 0x000fe40000000f00 */
[----:B------:R-:W-:-:S13]  /*0b20*/  PLOP3.LUT P0, PT, P0, P1, PT, 0xf8, 0x8f ;  /* 0x00000000008f781c */ /* 0x000fda0000703f70 */
[----:B------:R-:W-:Y:S05]  /*0b30*/  @P0 BRA `(.L_x_10) ;  /* 0x00000004004c0947 */ /* 0x000fea0003800000 */
[----:B------:R-:W-:-:S13]  /*0b40*/  LOP3.LUT P0, RZ, R4, 0x7fffffff, R3, 0xc8, !PT ;  /* 0x7fffffff04ff7812 */ /* 0x000fda000780c803 */
[----:B------:R-:W-:Y:S05]  /*0b50*/  @!P0 BRA `(.L_x_11) ;  /* 0x00000004003c8947 */ /* 0x000fea0003800000 */
[C---:B------:R-:W-:Y:S02]  /*0b60*/  FSETP.NEU.FTZ.AND P2, PT, |R3|.reuse, +INF , PT ;  /* 0x7f8000000300780b */ /* 0x040fe40003f5d200 */
[----:B------:R-:W-:Y:S02]  /*0b70*/  FSETP.NEU.FTZ.AND P1, PT, |R0|, +INF , PT ;  /* 0x7f8000000000780b */ /* 0x000fe40003f3d200 */
[----:B------:R-:W-:-:S11]  /*0b80*/  FSETP.NEU.FTZ.AND P0, PT, |R3|, +INF , PT ;  /* 0x7f8000000300780b */ /* 0x000fd60003f1d200 */
[----:B------:R-:W-:Y:S05]  /*0b90*/  @!P1 BRA !P2, `(.L_x_11) ;  /* 0x00000004002c9947 */ /* 0x000fea0005000000 */
[----:B------:R-:W-:-:S04]  /*0ba0*/  LOP3.LUT P2, RZ, R3, 0x7fffffff, RZ, 0xc0, !PT ;  /* 0x7fffffff03ff7812 */ /* 0x000fc8000784c0ff */
[----:B------:R-:W-:-:S13]  /*0bb0*/  PLOP3.LUT P1, PT, P1, P2, PT, 0x2f, 0xf2 ;  /* 0x0000000000f2781c */ /* 0x000fda0000f24577 */
[----:B------:R-:W-:Y:S05]  /*0bc0*/  @P1 BRA `(.L_x_12) ;  /* 0x0000000400181947 */ /* 0x000fea0003800000 */
[----:B------:R-:W-:-:S04]  /*0bd0*/  LOP3.LUT P1, RZ, R4, 0x7fffffff, RZ, 0xc0, !PT ;  /* 0x7fffffff04ff7812 */ /* 0x000fc8000782c0ff */
[----:B------:R-:W-:-:S13]  /*0be0*/  PLOP3.LUT P0, PT, P0, P1, PT, 0x2f, 0xf2 ;  /* 0x0000000000f2781c */ /* 0x000fda0000702577 */
[----:B------:R-:W-:Y:S05]  /*0bf0*/  @P0 BRA `(.L_x_13) ;  /* 0x0000000400000947 */ /* 0x000fea0003800000 */
[----:B------:R-:W-:Y:S02]  /*0c00*/  ISETP.GE.AND P0, PT, R8, RZ, PT ;  /* 0x000000ff0800720c */ /* 0x000fe40003f06270 */
[----:B------:R-:W-:-:S11]  /*0c10*/  ISETP.GE.AND P1, PT, R7, RZ, PT ;  /* 0x000000ff0700720c */ /* 0x000fd60003f26270 */
[----:B------:R-:W-:Y:S01]  /*0c20*/  @P0 MOV R6, RZ ;  /* 0x000000ff00060202 */ /* 0x000fe20000000f00 */
[----:B------:R-:W-:Y:S01]  /*0c30*/  @!P0 FFMA R3, R3, 1.84467440737095516160e+19, RZ ;  /* 0x5f80000003038823 */ /* 0x000fe200000000ff */
[----:B------:R-:W-:Y:S01]  /*0c40*/  @!P0 MOV R6, 0xffffffc0 ;  /* 0xffffffc000068802 */ /* 0x000fe20000000f00 */
[----:B------:R-:W-:-:S03]  /*0c50*/  @!P1 FFMA R4, R0, 1.84467440737095516160e+19, RZ ;  /* 0x5f80000000049823 */ /* 0x000fc600000000ff */
[----:B------:R-:W-:-:S07]  /*0c60*/  @!P1 IADD3 R6, PT, PT, R6, 0x40, RZ ;  /* 0x0000004006069810 */ /* 0x000fce0007ffe0ff */
.L_x_9:
[----:B------:R-:W-:Y:S01]  /*0c70*/  LEA R7, R5, 0xc0800000, 0x17 ;  /* 0xc080000005077811 */ /* 0x000fe200078eb8ff */
[----:B------:R-:W-:Y:S03]  /*0c80*/  BSSY.RECONVERGENT B2, `(.L_x_14) ;  /* 0x0000036000027945 */ /* 0x000fe60003800200 */
[----:B------:R-:W-:Y:S02]  /*0c90*/  IADD3 R7, PT, PT, -R7, R4, RZ ;  /* 0x0000000407077210 */ /* 0x000fe40007ffe1ff */
[----:B------:R-:W-:Y:S02]  /*0ca0*/  IADD3 R4, PT, PT, R10, -0x7f, RZ ;  /* 0xffffff810a047810 */ /* 0x000fe40007ffe0ff */
[----:B------:R-:W0:Y:S01]  /*0cb0*/  MUFU.RCP R8, R7 ;  /* 0x0000000700087308 */ /* 0x000e220000001000 */
[----:B------:R-:W-:Y:S01]  /*0cc0*/  FADD.FTZ R9, -R7, -RZ ;  /* 0x800000ff07097221 */ /* 0x000fe20000010100 */
[C---:B------:R-:W-:Y:S01]  /*0cd0*/  IADD3 R5, PT, PT, R4.reuse, 0x7f, -R5 ;  /* 0x0000007f04057810 */ /* 0x040fe20007ffe805 */
[----:B------:R-:W-:-:S03]  /*0ce0*/  IMAD R0, R4, -0x800000, R3 ;  /* 0xff80000004007824 */ /* 0x000fc600078e0203 */
[----:B------:R-:W-:Y:S01]  /*0cf0*/  IADD3 R5, PT, PT, R5, R6, RZ ;  /* 0x0000000605057210 */ /* 0x000fe20007ffe0ff */
[----:B0-----:R-:W-:-:S04]  /*0d00*/  FFMA R11, R8, R9, 1 ;  /* 0x3f800000080b7423 */ /* 0x001fc80000000009 */
[----:B------:R-:W-:-:S04]  /*0d10*/  FFMA R10, R8, R11, R8 ;  /* 0x0000000b080a7223 */ /* 0x000fc80000000008 */
[----:B------:R-:W-:-:S04]  /*0d20*/  FFMA R3, R0, R10, RZ ;  /* 0x0000000a00037223 */ /* 0x000fc800000000ff */
[----:B------:R-:W-:-:S04]  /*0d30*/  FFMA R8, R9, R3, R0 ;  /* 0x0000000309087223 */ /* 0x000fc80000000000 */
[----:B------:R-:W-:-:S04]  /*0d40*/  FFMA R11, R10, R8, R3 ;  /* 0x000000080a0b7223 */ /* 0x000fc80000000003 */
[----:B------:R-:W-:-:S04]  /*0d50*/  FFMA R8, R9, R11, R0 ;  /* 0x0000000b09087223 */ /* 0x000fc80000000000 */
[----:B------:R-:W-:-:S05]  /*0d60*/  FFMA R0, R10, R8, R11 ;  /* 0x000000080a007223 */ /* 0x000fca000000000b */
[----:B------:R-:W-:-:S04]  /*0d70*/  SHF.R.U32.HI R3, RZ, 0x17, R0 ;  /* 0x00000017ff037819 */ /* 0x000fc80000011600 */
[----:B------:R-:W-:-:S04]  /*0d80*/  LOP3.LUT R3, R3, 0xff, RZ, 0xc0, !PT ;  /* 0x000000ff03037812 */ /* 0x000fc800078ec0ff */
[----:B------:R-:W-:-:S04]  /*0d90*/  IADD3 R7, PT, PT, R3, R5, RZ ;  /* 0x0000000503077210 */ /* 0x000fc80007ffe0ff */
[----:B------:R-:W-:-:S04]  /*0da0*/  IADD3 R3, PT, PT, R7, -0x1, RZ ;  /* 0xffffffff07037810 */ /* 0x000fc80007ffe0ff */
[----:B------:R-:W-:-:S13]  /*0db0*/  ISETP.GE.U32.AND P0, PT, R3, 0xfe, PT ;  /* 0x000000fe0300780c */ /* 0x000fda0003f06070 */
[----:B------:R-:W-:Y:S05]  /*0dc0*/  @!P0 BRA `(.L_x_15) ;  /* 0x0000000000808947 */ /* 0x000fea0003800000 */
[----:B------:R-:W-:-:S13]  /*0dd0*/  ISETP.GT.AND P0, PT, R7, 0xfe, PT ;  /* 0x000000fe0700780c */ /* 0x000fda0003f04270 */
[----:B------:R-:W-:Y:S05]  /*0de0*/  @P0 BRA `(.L_x_16) ;  /* 0x00000000006c0947 */ /* 0x000fea0003800000 */
[----:B------:R-:W-:-:S13]  /*0df0*/  ISETP.GE.AND P0, PT, R7, 0x1, PT ;  /* 0x000000010700780c */ /* 0x000fda0003f06270 */
[----:B------:R-:W-:Y:S05]  /*0e00*/  @P0 BRA `(.L_x_17) ;  /* 0x0000000000740947 */ /* 0x000fea0003800000 */
[----:B------:R-:W-:Y:S02]  /*0e10*/  ISETP.GE.AND P0, PT, R7, -0x18, PT ;  /* 0xffffffe80700780c */ /* 0x000fe40003f06270 */
[----:B------:R-:W-:-:S11]  /*0e20*/  LOP3.LUT R0, R0, 0x80000000, RZ, 0xc0, !PT ;  /* 0x8000000000007812 */ /* 0x000fd600078ec0ff */
[----:B------:R-:W-:Y:S05]  /*0e30*/  @!P0 BRA `(.L_x_17) ;  /* 0x0000000000688947 */ /* 0x000fea0003800000 */
[CCC-:B------:R-:W-:Y:S01]  /*0e40*/  FFMA.RZ R3, R10.reuse, R8.reuse, R11.reuse ;  /* 0x000000080a037223 */ /* 0x1c0fe2000000c00b */
[C---:B------:R-:W-:Y:S01]  /*0e50*/  IADD3 R6, PT, PT, R7.reuse, 0x20, RZ ;  /* 0x0000002007067810 */ /* 0x040fe20007ffe0ff */
[CCC-:B------:R-:W-:Y:S01]  /*0e60*/  FFMA.RM R4, R10.reuse, R8.reuse, R11.reuse ;  /* 0x000000080a047223 */ /* 0x1c0fe2000000400b */
[----:B------:R-:W-:Y:S02]  /*0e70*/  ISETP.NE.AND P2, PT, R7, RZ, PT ;  /* 0x000000ff0700720c */ /* 0x000fe40003f45270 */
[----:B------:R-:W-:Y:S01]  /*0e80*/  LOP3.LUT R5, R3, 0x7fffff, RZ, 0xc0, !PT ;  /* 0x007fffff03057812 */ /* 0x000fe200078ec0ff */
[----:B------:R-:W-:Y:S01]  /*0e90*/  FFMA.RP R3, R10, R8, R11 ;  /* 0x000000080a037223 */ /* 0x000fe2000000800b */
[----:B------:R-:W-:Y:S02]  /*0ea0*/  ISETP.NE.AND P1, PT, R7, RZ, PT ;  /* 0x000000ff0700720c */ /* 0x000fe40003f25270 */
[----:B------:R-:W-:Y:S02]  /*0eb0*/  LOP3.LUT R5, R5, 0x800000, RZ, 0xfc, !PT ;  /* 0x0080000005057812 */ /* 0x000fe400078efcff */
[----:B------:R-:W-:-:S02]  /*0ec0*/  IADD3 R7, PT, PT, -R7, RZ, RZ ;  /* 0x000000ff07077210 */ /* 0x000fc40007ffe1ff */
[----:B------:R-:W-:Y:S02]  /*0ed0*/  SHF.L.U32 R6, R5, R6, RZ ;  /* 0x0000000605067219 */ /* 0x000fe400000006ff */
[----:B------:R-:W-:Y:S02]  /*0ee0*/  FSETP.NEU.FTZ.AND P0, PT, R3, R4, PT ;  /* 0x000000040300720b */ /* 0x000fe40003f1d000 */
[----:B------:R-:W-:Y:S02]  /*0ef0*/  SEL R4, R7, RZ, P2 ;  /* 0x000000ff07047207 */ /* 0x000fe40001000000 */
[----:B------:R-:W-:Y:S02]  /*0f00*/  ISETP.NE.AND P1, PT, R6, RZ, P1 ;  /* 0x000000ff0600720c */ /* 0x000fe40000f25270 */
[----:B------:R-:W-:Y:S02]  /*0f10*/  SHF.R.U32.HI R4, RZ, R4, R5 ;  /* 0x00000004ff047219 */ /* 0x000fe40000011605 */
[----:B------:R-:W-:-:S02]  /*0f20*/  PLOP3.LUT P0, PT, P0, P1, PT, 0xf8, 0x8f ;  /* 0x00000000008f781c */ /* 0x000fc40000703f70 */
[----:B------:R-:W-:Y:S02]  /*0f30*/  SHF.R.U32.HI R6, RZ, 0x1, R4 ;  /* 0x00000001ff067819 */ /* 0x000fe40000011604 */
[----:B------:R-:W-:-:S04]  /*0f40*/  SEL R3, RZ, 0x1, !P0 ;  /* 0x00000001ff037807 */ /* 0x000fc80004000000 */
[----:B------:R-:W-:-:S04]  /*0f50*/  LOP3.LUT R3, R3, 0x1, R6, 0xf8, !PT ;  /* 0x0000000103037812 */ /* 0x000fc800078ef806 */
[----:B------:R-:W-:-:S04]  /*0f60*/  LOP3.LUT R3, R3, R4, RZ, 0xc0, !PT ;  /* 0x0000000403037212 */ /* 0x000fc800078ec0ff */
[----:B------:R-:W-:-:S04]  /*0f70*/  IADD3 R3, PT, PT, R6, R3, RZ ;  /* 0x0000000306037210 */ /* 0x000fc80007ffe0ff */
[----:B------:R-:W-:Y:S01]  /*0f80*/  LOP3.LUT R0, R3, R0, RZ, 0xfc, !PT ;  /* 0x0000000003007212 */ /* 0x000fe200078efcff */
[----:B------:R-:W-:Y:S06]  /*0f90*/  BRA `(.L_x_17) ;  /* 0x0000000000107947 */ /* 0x000fec0003800000 */
.L_x_16:
[----:B------:R-:W-:-:S04]  /*0fa0*/  LOP3.LUT R0, R0, 0x80000000, RZ, 0xc0, !PT ;  /* 0x8000000000007812 */ /* 0x000fc800078ec0ff */
[----:B------:R-:W-:Y:S01]  /*0fb0*/  LOP3.LUT R0, R0, 0x7f800000, RZ, 0xfc, !PT ;  /* 0x7f80000000007812 */ /* 0x000fe200078efcff */
[----:B------:R-:W-:Y:S06]  /*0fc0*/  BRA `(.L_x_17) ;  /* 0x0000000000047947 */ /* 0x000fec0003800000 */
.L_x_15:
[----:B------:R-:W-:-:S07]  /*0fd0*/  LEA R0, R5, R0, 0x17 ;  /* 0x0000000005007211 */ /* 0x000fce00078eb8ff */
.L_x_17:
[----:B------:R-:W-:Y:S05]  /*0fe0*/  BSYNC.RECONVERGENT B2 ;  /* 0x0000000000027941 */ /* 0x000fea0003800200 */
.L_x_14:
[----:B------:R-:W-:Y:S05]  /*0ff0*/  BRA `(.L_x_18) ;  /* 0x0000000000207947 */ /* 0x000fea0003800000 */
.L_x_13:
[----:B------:R-:W-:-:S04]  /*1000*/  LOP3.LUT R0, R4, 0x80000000, R3, 0x48, !PT ;  /* 0x8000000004007812 */ /* 0x000fc800078e4803 */
[----:B------:R-:W-:Y:S01]  /*1010*/  LOP3.LUT R0, R0, 0x7f800000, RZ, 0xfc, !PT ;  /* 0x7f80000000007812 */ /* 0x000fe200078efcff */
[----:B------:R-:W-:Y:S06]  /*1020*/  BRA `(.L_x_18) ;  /* 0x0000000000147947 */ /* 0x000fec0003800000 */
.L_x_12:
[----:B------:R-:W-:Y:S01]  /*1030*/  LOP3.LUT R0, R4, 0x80000000, R3, 0x48, !PT ;  /* 0x8000000004007812 */ /* 0x000fe200078e4803 */
[----:B------:R-:W-:Y:S06]  /*1040*/  BRA `(.L_x_18) ;  /* 0x00000000000c7947 */ /* 0x000fec0003800000 */
.L_x_11:
[----:B------:R-:W0:Y:S01]  /*1050*/  MUFU.RSQ R0, -QNAN ;  /* 0xffc0000000007908 */ /* 0x000e220000001400 */
[----:B------:R-:W-:Y:S05]  /*1060*/  BRA `(.L_x_18) ;  /* 0x0000000000047947 */ /* 0x000fea0003800000 */
.L_x_10:
[----:B------:R-:W-:-:S07]  /*1070*/  FADD.FTZ R0, R3, R0 ;  /* 0x0000000003007221 */ /* 0x000fce0000010000 */
.L_x_18:
[----:B------:R-:W-:Y:S05]  /*1080*/  BSYNC.RECONVERGENT B1 ;  /* 0x0000000000017941 */ /* 0x000fea0003800200 */
.L_x_8:
[----:B------:R-:W-:-:S04]  /*1090*/  HFMA2 R3, -RZ, RZ, 0, 0 ;  /* 0x00000000ff037431 */ /* 0x000fc800000001ff */
[----:B0-----:R-:W-:Y:S05]  /*10a0*/  RET.REL.NODEC R2 `(_Z13vsn_aggregatePKfPfS0_iii) ;  /* 0xffffffec02d47950 */ /* 0x001fea0003c3ffff */
.L_x_19:
[----:B------:R-:W-:-:S00]  /*10b0*/  BRA `(.L_x_19) ;  /* 0xfffffffc00fc7947 */ /* 0x000fc0000383ffff */
[----:B------:R-:W-:-:S00]  /*10c0*/  NOP ;  /* 0x0000000000007918 */ /* 0x000fc00000000000 */
        /* <DEDUP_REMOVED lines=11> */
.L_x_20:


//--------------------- .nv.shared.reserved.0     --------------------------
	.section	.nv.shared.reserved.0,"aw",@nobits
	.weak		__nv_reservedSMEM_offset_0_alias
	.size		__nv_reservedSMEM_offset_0_alias, 0, 64
	.other		__nv_reservedSMEM_offset_0_alias,@"STO_CUDA_RESERVED_SHARED STV_DEFAULT"
__nv_reservedSMEM_offset_0_alias:
	.zero		0
	.zero		64


//--------------------- .nv.constant0._Z13vsn_aggregatePKfPfS0_iii --------------------------
	.section	.nv.constant0._Z13vsn_aggregatePKfPfS0_iii,"a",@progbits
	.sectionflags	@""
	.align	4
.nv.constant0._Z13vsn_aggregatePKfPfS0_iii:
	.zero		932


//--------------------- SYMBOLS --------------------------

	.type		.nv.reservedSmem.offset0,@object
	.size		.nv.reservedSmem.offset0,0x4
